//
// Generated by NVIDIA NVVM Compiler
//
// Compiler Build ID: CL-36424714
// Cuda compilation tools, release 13.0, V13.0.88
// Based on NVVM 20.0.0
//

.version 9.0
.target sm_100
.address_size 64

	// .globl	_Z4add1Pfj

.visible .entry _Z4add1Pfj(
	.param .u64 .ptr .align 1 _Z4add1Pfj_param_0,
	.param .u32 _Z4add1Pfj_param_1
)
{
	.reg .pred 	%p<7>;
	.reg .b32 	%r<28>;
	.reg .b32 	%f<11>;
	.reg .b64 	%rd<11>;

	ld.param.u64 	%rd5, [_Z4add1Pfj_param_0];
	ld.param.u32 	%r12, [_Z4add1Pfj_param_1];
	cvta.to.global.u64 	%rd1, %rd5;
	mov.u32 	%r13, %nctaid.x;
	mov.u32 	%r14, %ntid.x;
	mul.lo.s32 	%r15, %r13, %r14;
	div.u32 	%r16, %r12, %r15;
	mov.u32 	%r17, %ctaid.x;
	mov.u32 	%r18, %tid.x;
	mad.lo.s32 	%r19, %r17, %r14, %r18;
	mul.lo.s32 	%r1, %r16, %r19;
	add.s32 	%r20, %r15, -1;
	setp.eq.s32 	%p1, %r19, %r20;
	add.s32 	%r21, %r1, %r16;
	selp.b32 	%r2, %r12, %r21, %p1;
	setp.ge.u32 	%p2, %r1, %r2;
	@%p2 bra 	$L__BB0_7;
	sub.s32 	%r22, %r2, %r1;
	and.b32  	%r3, %r22, 3;
	setp.eq.s32 	%p3, %r3, 0;
	mov.u32 	%r26, %r1;
	@%p3 bra 	$L__BB0_4;
	neg.s32 	%r24, %r3;
	mov.u32 	%r26, %r1;
$L__BB0_3:
	.pragma "nounroll";
	mul.wide.u32 	%rd6, %r26, 4;
	add.s64 	%rd7, %rd1, %rd6;
	ld.global.f32 	%f1, [%rd7];
	add.f32 	%f2, %f1, 0f3F800000;
	st.global.f32 	[%rd7], %f2;
	add.s32 	%r26, %r26, 1;
	add.s32 	%r24, %r24, 1;
	setp.ne.s32 	%p4, %r24, 0;
	@%p4 bra 	$L__BB0_3;
$L__BB0_4:
	sub.s32 	%r23, %r1, %r2;
	setp.gt.u32 	%p5, %r23, -4;
	@%p5 bra 	$L__BB0_7;
	mul.wide.u32 	%rd8, %r26, 4;
	add.s64 	%rd9, %rd8, %rd1;
	add.s64 	%rd10, %rd9, 8;
$L__BB0_6:
	ld.global.f32 	%f3, [%rd10+-8];
	add.f32 	%f4, %f3, 0f3F800000;
	st.global.f32 	[%rd10+-8], %f4;
	ld.global.f32 	%f5, [%rd10+-4];
	add.f32 	%f6, %f5, 0f3F800000;
	st.global.f32 	[%rd10+-4], %f6;
	ld.global.f32 	%f7, [%rd10];
	add.f32 	%f8, %f7, 0f3F800000;
	st.global.f32 	[%rd10], %f8;
	ld.global.f32 	%f9, [%rd10+4];
	add.f32 	%f10, %f9, 0f3F800000;
	st.global.f32 	[%rd10+4], %f10;
	add.s32 	%r26, %r26, 4;
	add.s64 	%rd10, %rd10, 16;
	setp.lt.u32 	%p6, %r26, %r2;
	@%p6 bra 	$L__BB0_6;
$L__BB0_7:
	ret;

}


// ===== COMPILED SASS (sm_100) =====

	.target	sm_100

	.elftype	@"ET_EXEC"


//--------------------- .note.nv.tkinfo           --------------------------
	.section	.note.nv.tkinfo,"",@"SHT_NOTE"
	.sectionflags	@"SHF_NOTE_NV_TKINFO"
	.tkinfo
        /*0018*/ 	.word	0x00000002
        /*0030*/ 	.string	""
        /*0030*/ 	.string	"ptxas"
        /*0030*/ 	.string	"Cuda compilation tools, release 13.0, V13.0.88"
        /*0030*/ 	.string	"Build cuda_13.0.r13.0/compiler.36424714_0"
        /*0030*/ 	.string	"-arch sm_100 -m 64 "



//--------------------- .note.nv.cuinfo           --------------------------
	.section	.note.nv.cuinfo,"",@"SHT_NOTE"
	.sectionflags	@"SHF_NOTE_NV_CUINFO"
        /*0018*/ 	.short	0x0002
        /*001a*/ 	.short	0x0064
        /*001c*/ 	.short	0x0082
	.zero		2


//--------------------- .nv.info                  --------------------------
	.section	.nv.info,"",@"SHT_CUDA_INFO"
	.align	4


	//----- nvinfo : EIATTR_REGCOUNT
	.align		4
        /*0000*/ 	.byte	0x04, 0x2f
        /*0002*/ 	.short	(.L_1 - .L_0)
	.align		4
.L_0:
        /*0004*/ 	.word	index@(_Z4add1Pfj)
        /*0008*/ 	.word	0x00000020


	//----- nvinfo : EIATTR_FRAME_SIZE
	.align		4
.L_1:
        /*000c*/ 	.byte	0x04, 0x11
        /*000e*/ 	.short	(.L_3 - .L_2)
	.align		4
.L_2:
        /*0010*/ 	.word	index@(_Z4add1Pfj)
        /*0014*/ 	.word	0x00000000


	//----- nvinfo : EIATTR_MIN_STACK_SIZE
	.align		4
.L_3:
        /*0018*/ 	.byte	0x04, 0x12
        /*001a*/ 	.short	(.L_5 - .L_4)
	.align		4
.L_4:
        /*001c*/ 	.word	index@(_Z4add1Pfj)
        /*0020*/ 	.word	0x00000000
.L_5:


//--------------------- .nv.compat                --------------------------
	.section	.nv.compat,"",@"SHT_CUDA_COMPAT_INFO"
	.align	4
        /*0000*/ 	.byte	0x02, 0x09, 0x00, 0x00, 0x02, 0x02, 0x01, 0x00, 0x02, 0x05, 0x05, 0x00, 0x03, 0x07, 0x01, 0x01
        /*0010*/ 	.byte	0x02, 0x03, 0x00, 0x00, 0x02, 0x06, 0x01, 0x00, 0x04, 0x0b, 0x08, 0x00, 0x09, 0x00, 0x00, 0x00
        /*0020*/ 	.byte	0x00, 0x00, 0x00, 0x00


//--------------------- .nv.info._Z4add1Pfj       --------------------------
	.section	.nv.info._Z4add1Pfj,"",@"SHT_CUDA_INFO"
	.sectionflags	@""
	.align	4


	//----- nvinfo : EIATTR_CUDA_API_VERSION
	.align		4
        /*0000*/ 	.byte	0x04, 0x37
        /*0002*/ 	.short	(.L_7 - .L_6)
.L_6:
        /*0004*/ 	.word	0x00000082


	//----- nvinfo : EIATTR_KPARAM_INFO
	.align		4
.L_7:
        /*0008*/ 	.byte	0x04, 0x17
        /*000a*/ 	.short	(.L_9 - .L_8)
.L_8:
        /*000c*/ 	.word	0x00000000
        /*0010*/ 	.short	0x0001
        /*0012*/ 	.short	0x0008
        /*0014*/ 	.byte	0x00, 0xf0, 0x11, 0x00


	//----- nvinfo : EIATTR_KPARAM_INFO
	.align		4
.L_9:
        /*0018*/ 	.byte	0x04, 0x17
        /*001a*/ 	.short	(.L_11 - .L_10)
.L_10:
        /*001c*/ 	.word	0x00000000
        /*0020*/ 	.short	0x0000
        /*0022*/ 	.short	0x0000
        /*0024*/ 	.byte	0x00, 0xf5, 0x21, 0x00


	//----- nvinfo : EIATTR_SPARSE_MMA_MASK
	.align		4
.L_11:
        /*0028*/ 	.byte	0x03, 0x50
        /*002a*/ 	.short	0x0000


	//----- nvinfo : EIATTR_MAXREG_COUNT
	.align		4
        /*002c*/ 	.byte	0x03, 0x1b
        /*002e*/ 	.short	0x00ff


	//----- nvinfo : EIATTR_MERCURY_ISA_VERSION
	.align		4
        /*0030*/ 	.byte	0x03, 0x5f
        /*0032*/ 	.short	0x0101


	//----- nvinfo : EIATTR_VRC_CTA_INIT_COUNT
	.align		4
        /*0034*/ 	.byte	0x02, 0x4a
	.zero		1
	.zero		1


	//----- nvinfo : EIATTR_EXIT_INSTR_OFFSETS
	.align		4
        /*0038*/ 	.byte	0x04, 0x1c
        /*003a*/ 	.short	(.L_13 - .L_12)


	//   ....[0]....
.L_12:
        /*003c*/ 	.word	0x000001f0


	//   ....[1]....
        /*0040*/ 	.word	0x00000320


	//   ....[2]....
        /*0044*/ 	.word	0x00000ae0


	//   ....[3]....
        /*0048*/ 	.word	0x00000bb0


	//----- nvinfo : EIATTR_CRS_STACK_SIZE
	.align		4
.L_13:
        /*004c*/ 	.byte	0x04, 0x1e
        /*004e*/ 	.short	(.L_15 - .L_14)
.L_14:
        /*0050*/ 	.word	0x00000000


	//----- nvinfo : EIATTR_CBANK_PARAM_SIZE
	.align		4
.L_15:
        /*0054*/ 	.byte	0x03, 0x19
        /*0056*/ 	.short	0x000c


	//----- nvinfo : EIATTR_PARAM_CBANK
	.align		4
        /*0058*/ 	.byte	0x04, 0x0a
        /*005a*/ 	.short	(.L_17 - .L_16)
	.align		4
.L_16:
        /*005c*/ 	.word	index@(.nv.constant0._Z4add1Pfj)
        /*0060*/ 	.short	0x0380
        /*0062*/ 	.short	0x000c


	//----- nvinfo : EIATTR_SW_WAR
	.align		4
.L_17:
        /*0064*/ 	.byte	0x04, 0x36
        /*0066*/ 	.short	(.L_19 - .L_18)
.L_18:
        /*0068*/ 	.word	0x00000008
.L_19:


//--------------------- .nv.callgraph             --------------------------
	.section	.nv.callgraph,"",@"SHT_CUDA_CALLGRAPH"
	.align	4
	.sectionentsize	8
	.align		4
        /*0000*/ 	.word	0x00000000
	.align		4
        /*0004*/ 	.word	0xffffffff
	.align		4
        /*0008*/ 	.word	0x00000000
	.align		4
        /*000c*/ 	.word	0xfffffffe
	.align		4
        /*0010*/ 	.word	0x00000000
	.align		4
        /*0014*/ 	.word	0xfffffffd
	.align		4
        /*0018*/ 	.word	0x00000000
	.align		4
        /*001c*/ 	.word	0xfffffffc


//--------------------- .text._Z4add1Pfj          --------------------------
	.section	.text._Z4add1Pfj,"ax",@progbits
	.align	128
        .global         _Z4add1Pfj
        .type           _Z4add1Pfj,@function
        .size           _Z4add1Pfj,(.L_x_9 - _Z4add1Pfj)
        .other          _Z4add1Pfj,@"STO_CUDA_ENTRY STV_DEFAULT"
_Z4add1Pfj:
.text._Z4add1Pfj:
[----:B------:R-:W-:Y:S01]  /*0000*/  LDC R1, c[0x0][0x37c] ;  /* 0x0000df00ff017b82 */ /* 0x000fe20000000800 */
[----:B------:R-:W0:Y:S07]  /*0010*/  LDCU UR4, c[0x0][0x370] ;  /* 0x00006e00ff0477ac */ /* 0x000e2e0008000800 */
[----:B------:R-:W1:Y:S01]  /*0020*/  LDC R0, c[0x0][0x388] ;  /* 0x0000e200ff007b82 */ /* 0x000e620000000800 */
[----:B------:R-:W0:Y:S02]  /*0030*/  LDCU UR5, c[0x0][0x360] ;  /* 0x00006c00ff0577ac */ /* 0x000e240008000800 */
[----:B0-----:R-:W-:-:S06]  /*0040*/  UIMAD UR4, UR4, UR5, URZ ;  /* 0x00000005040472a4 */ /* 0x001fcc000f8e02ff */
[----:B------:R-:W-:Y:S02]  /*0050*/  IADD3 R5, PT, PT, RZ, -UR4, RZ ;  /* 0x80000004ff057c10 */ /* 0x000fe4000fffe0ff */
[----:B------:R-:W-:Y:S01]  /*0060*/  ISETP.NE.U32.AND P0, PT, RZ, UR4, PT ;  /* 0x00000004ff007c0c */ /* 0x000fe2000bf05070 */
[----:B------:R-:W0:Y:S08]  /*0070*/  I2F.U32.RP R4, UR4 ;  /* 0x0000000400047d06 */ /* 0x000e300008209000 */
[----:B0-----:R-:W0:Y:S02]  /*0080*/  MUFU.RCP R4, R4 ;  /* 0x0000000400047308 */ /* 0x001e240000001000 */
[----:B0-----:R-:W-:-:S02]  /*0090*/  IADD3 R2, PT, PT, R4, 0xffffffe, RZ ;  /* 0x0ffffffe04027810 */ /* 0x001fc40007ffe0ff */
[----:B------:R-:W0:Y:S04]  /*00a0*/  S2R R4, SR_CTAID.X ;  /* 0x0000000000047919 */ /* 0x000e280000002500 */
[----:B------:R2:W3:Y:S02]  /*00b0*/  F2I.FTZ.U32.TRUNC.NTZ R3, R2 ;  /* 0x0000000200037305 */ /* 0x0004e4000021f000 */
[----:B--2---:R-:W-:Y:S02]  /*00c0*/  HFMA2 R2, -RZ, RZ, 0, 0 ;  /* 0x00000000ff027431 */ /* 0x004fe400000001ff */
[----:B---3--:R-:W-:-:S04]  /*00d0*/  IMAD R5, R5, R3, RZ ;  /* 0x0000000305057224 */ /* 0x008fc800078e02ff */
[----:B------:R-:W-:Y:S02]  /*00e0*/  IMAD.HI.U32 R3, R3, R5, R2 ;  /* 0x0000000503037227 */ /* 0x000fe400078e0002 */
[----:B------:R-:W0:Y:S04]  /*00f0*/  S2R R5, SR_TID.X ;  /* 0x0000000000057919 */ /* 0x000e280000002100 */
[----:B-1----:R-:W-:-:S05]  /*0100*/  IMAD.HI.U32 R3, R3, R0, RZ ;  /* 0x0000000003037227 */ /* 0x002fca00078e00ff */
[----:B------:R-:W-:-:S05]  /*0110*/  IADD3 R7, PT, PT, -R3, RZ, RZ ;  /* 0x000000ff03077210 */ /* 0x000fca0007ffe1ff */
[----:B------:R-:W-:-:S05]  /*0120*/  IMAD R2, R7, UR4, R0 ;  /* 0x0000000407027c24 */ /* 0x000fca000f8e0200 */
[----:B------:R-:W-:-:S13]  /*0130*/  ISETP.GE.U32.AND P1, PT, R2, UR4, PT ;  /* 0x0000000402007c0c */ /* 0x000fda000bf26070 */
[----:B------:R-:W-:Y:S01]  /*0140*/  @P1 VIADD R2, R2, -UR4 ;  /* 0x8000000402021c36 */ /* 0x000fe20008000000 */
[----:B------:R-:W-:-:S04]  /*0150*/  @P1 IADD3 R3, PT, PT, R3, 0x1, RZ ;  /* 0x0000000103031810 */ /* 0x000fc80007ffe0ff */
[----:B------:R-:W-:Y:S01]  /*0160*/  ISETP.GE.U32.AND P2, PT, R2, UR4, PT ;  /* 0x0000000402007c0c */ /* 0x000fe2000bf46070 */
[----:B0-----:R-:W-:Y:S01]  /*0170*/  IMAD R2, R4, UR5, R5 ;  /* 0x0000000504027c24 */ /* 0x001fe2000f8e0205 */
[----:B------:R-:W-:-:S06]  /*0180*/  UIADD3 UR5, UPT, UPT, UR4, -0x1, URZ ;  /* 0xffffffff04057890 */ /* 0x000fcc000fffe0ff */
[----:B------:R-:W-:-:S05]  /*0190*/  ISETP.NE.AND P1, PT, R2, UR5, PT ;  /* 0x0000000502007c0c */ /* 0x000fca000bf25270 */
[----:B------:R-:W-:Y:S02]  /*01a0*/  @P2 IADD3 R3, PT, PT, R3, 0x1, RZ ;  /* 0x0000000103032810 */ /* 0x000fe40007ffe0ff */
[----:B------:R-:W-:-:S05]  /*01b0*/  @!P0 LOP3.LUT R3, RZ, UR4, RZ, 0x33, !PT ;  /* 0x00000004ff038c12 */ /* 0x000fca000f8e33ff */
[----:B------:R-:W-:-:S05]  /*01c0*/  IMAD R5, R3, R2, RZ ;  /* 0x0000000203057224 */ /* 0x000fca00078e02ff */
[----:B------:R-:W-:-:S04]  /*01d0*/  @P1 IADD3 R0, PT, PT, R3, R5, RZ ;  /* 0x0000000503001210 */ /* 0x000fc80007ffe0ff */
[----:B------:R-:W-:-:S13]  /*01e0*/  ISETP.GE.U32.AND P0, PT, R5, R0, PT ;  /* 0x000000000500720c */ /* 0x000fda0003f06070 */
[----:B------:R-:W-:Y:S05]  /*01f0*/  @P0 EXIT ;  /* 0x000000000000094d */ /* 0x000fea0003800000 */
[C---:B------:R-:W-:Y:S01]  /*0200*/  IADD3 R2, PT, PT, -R5.reuse, R0, RZ ;  /* 0x0000000005027210 */ /* 0x040fe20007ffe1ff */
[----:B------:R-:W-:Y:S01]  /*0210*/  IMAD.IADD R3, R5, 0x1, -R0 ;  /* 0x0000000105037824 */ /* 0x000fe200078e0a00 */
[----:B------:R-:W0:Y:S01]  /*0220*/  LDCU.64 UR4, c[0x0][0x358] ;  /* 0x00006b00ff0477ac */ /* 0x000e220008000a00 */
[----:B------:R-:W-:Y:S01]  /*0230*/  BSSY.RECONVERGENT B0, `(.L_x_0) ;  /* 0x000000e000007945 */ /* 0x000fe20003800200 */
[----:B------:R-:W-:Y:S02]  /*0240*/  LOP3.LUT P0, R2, R2, 0x3, RZ, 0xc0, !PT ;  /* 0x0000000302027812 */ /* 0x000fe4000780c0ff */
[----:B------:R-:W-:-:S11]  /*0250*/  ISETP.GT.U32.AND P1, PT, R3, -0x4, PT ;  /* 0xfffffffc0300780c */ /* 0x000fd60003f24070 */
[----:B------:R-:W-:Y:S05]  /*0260*/  @!P0 BRA `(.L_x_1) ;  /* 0x0000000000288947 */ /* 0x000fea0003800000 */
[----:B------:R-:W1:Y:S01]  /*0270*/  LDC.64 R6, c[0x0][0x380] ;  /* 0x0000e000ff067b82 */ /* 0x000e620000000a00 */
[----:B------:R-:W-:-:S07]  /*0280*/  IADD3 R4, PT, PT, -R2, RZ, RZ ;  /* 0x000000ff02047210 */ /* 0x000fce0007ffe1ff */
.L_x_2:
[----:B-12---:R-:W-:-:S05]  /*0290*/  IMAD.WIDE.U32 R2, R5, 0x4, R6 ;  /* 0x0000000405027825 */ /* 0x006fca00078e0006 */
[----:B0-----:R-:W2:Y:S01]  /*02a0*/  LDG.E R8, desc[UR4][R2.64] ;  /* 0x0000000402087981 */ /* 0x001ea2000c1e1900 */
[----:B------:R-:W-:Y:S02]  /*02b0*/  IADD3 R4, PT, PT, R4, 0x1, RZ ;  /* 0x0000000104047810 */ /* 0x000fe40007ffe0ff */
[----:B------:R-:W-:Y:S02]  /*02c0*/  IADD3 R5, PT, PT, R5, 0x1, RZ ;  /* 0x0000000105057810 */ /* 0x000fe40007ffe0ff */
[----:B------:R-:W-:Y:S01]  /*02d0*/  ISETP.NE.AND P0, PT, R4, RZ, PT ;  /* 0x000000ff0400720c */ /* 0x000fe20003f05270 */
[----:B--2---:R-:W-:-:S05]  /*02e0*/  FADD R9, R8, 1 ;  /* 0x3f80000008097421 */ /* 0x004fca0000000000 */
[----:B------:R2:W-:Y:S07]  /*02f0*/  STG.E desc[UR4][R2.64], R9 ;  /* 0x0000000902007986 */ /* 0x0005ee000c101904 */
[----:B------:R-:W-:Y:S05]  /*0300*/  @P0 BRA `(.L_x_2) ;  /* 0xfffffffc00e00947 */ /* 0x000fea000383ffff */
.L_x_1:
[----:B0-----:R-:W-:Y:S05]  /*0310*/  BSYNC.RECONVERGENT B0 ;  /* 0x0000000000007941 */ /* 0x001fea0003800200 */
.L_x_0:
[----:B------:R-:W-:Y:S05]  /*0320*/  @P1 EXIT ;  /* 0x000000000000194d */ /* 0x000fea0003800000 */
[----:B--2---:R-:W0:Y:S01]  /*0330*/  LDC.64 R2, c[0x0][0x380] ;  /* 0x0000e000ff027b82 */ /* 0x004e220000000a00 */
[C---:B------:R-:W-:Y:S01]  /*0340*/  ISETP.GE.U32.AND P2, PT, R5.reuse, R0, PT ;  /* 0x000000000500720c */ /* 0x040fe20003f46070 */
[----:B0-----:R-:W-:-:S03]  /*0350*/  IMAD.WIDE.U32 R2, R5, 0x4, R2 ;  /* 0x0000000405027825 */ /* 0x001fc600078e0002 */
[----:B------:R-:W-:-:S04]  /*0360*/  IADD3 R2, P0, PT, R2, 0x8, RZ ;  /* 0x0000000802027810 */ /* 0x000fc80007f1e0ff */
[----:B------:R-:W-:-:S05]  /*0370*/  IADD3.X R3, PT, PT, RZ, R3, RZ, P0, !PT ;  /* 0x00000003ff037210 */ /* 0x000fca00007fe4ff */
[----:B------:R-:W2:Y:S04]  /*0380*/  @P2 LDG.E R6, desc[UR4][R2.64+-0x8] ;  /* 0xfffff80402062981 */ /* 0x000ea8000c1e1900 */
[----:B------:R-:W3:Y:S04]  /*0390*/  @P2 LDG.E R8, desc[UR4][R2.64+-0x4] ;  /* 0xfffffc0402082981 */ /* 0x000ee8000c1e1900 */
[----:B------:R-:W4:Y:S04]  /*03a0*/  @P2 LDG.E R10, desc[UR4][R2.64] ;  /* 0x00000004020a2981 */ /* 0x000f28000c1e1900 */
[----:B------:R-:W5:Y:S01]  /*03b0*/  @P2 LDG.E R12, desc[UR4][R2.64+0x4] ;  /* 0x00000404020c2981 */ /* 0x000f62000c1e1900 */
[----:B------:R-:W-:Y:S01]  /*03c0*/  @P2 VIADD R5, R5, 0x4 ;  /* 0x0000000405052836 */ /* 0x000fe20000000000 */
[----:B------:R-:W-:Y:S04]  /*03d0*/  BSSY.RECONVERGENT B0, `(.L_x_3) ;  /* 0x000004b000007945 */ /* 0x000fe80003800200 */
[----:B------:R-:W-:-:S02]  /*03e0*/  ISETP.GT.U32.AND P1, PT, R0, R5, PT ;  /* 0x000000050000720c */ /* 0x000fc40003f24070 */
[----:B------:R-:W-:-:S04]  /*03f0*/  IADD3 R4, PT, PT, R0, -R5, RZ ;  /* 0x8000000500047210 */ /* 0x000fc80007ffe0ff */
[----:B------:R-:W-:Y:S02]  /*0400*/  ISETP.LE.U32.OR P1, PT, R4, 0xc, !P1 ;  /* 0x0000000c0400780c */ /* 0x000fe40004f23470 */
[----:B------:R-:W-:-:S04]  /*0410*/  @P2 IADD3 R4, P0, PT, R2, 0x10, RZ ;  /* 0x0000001002042810 */ /* 0x000fc80007f1e0ff */
[----:B------:R-:W-:Y:S02]  /*0420*/  @P2 IADD3.X R15, PT, PT, RZ, R3, RZ, P0, !PT ;  /* 0x00000003ff0f2210 */ /* 0x000fe400007fe4ff */
[----:B------:R-:W-:Y:S01]  /*0430*/  PLOP3.LUT P0, PT, P2, PT, PT, 0x8, 0x80 ;  /* 0x000000000080781c */ /* 0x000fe2000170e170 */
[----:B--2---:R-:W-:Y:S01]  /*0440*/  @P2 FADD R7, R6, 1 ;  /* 0x3f80000006072421 */ /* 0x004fe20000000000 */
[----:B---3--:R-:W-:-:S04]  /*0450*/  @P2 FADD R9, R8, 1 ;  /* 0x3f80000008092421 */ /* 0x008fc80000000000 */
[----:B------:R-:W-:Y:S01]  /*0460*/  @P2 STG.E desc[UR4][R2.64+-0x8], R7 ;  /* 0xfffff80702002986 */ /* 0x000fe2000c101904 */
[----:B----4-:R-:W-:-:S03]  /*0470*/  @P2 FADD R11, R10, 1 ;  /* 0x3f8000000a0b2421 */ /* 0x010fc60000000000 */
[----:B------:R-:W-:Y:S01]  /*0480*/  @P2 STG.E desc[UR4][R2.64+-0x4], R9 ;  /* 0xfffffc0902002986 */ /* 0x000fe2000c101904 */
[----:B-----5:R-:W-:-:S03]  /*0490*/  @P2 FADD R13, R12, 1 ;  /* 0x3f8000000c0d2421 */ /* 0x020fc60000000000 */
[----:B------:R-:W-:Y:S04]  /*04a0*/  @P2 STG.E desc[UR4][R2.64], R11 ;  /* 0x0000000b02002986 */ /* 0x000fe8000c101904 */
[----:B------:R0:W-:Y:S02]  /*04b0*/  @P2 STG.E desc[UR4][R2.64+0x4], R13 ;  /* 0x0000040d02002986 */ /* 0x0001e4000c101904 */
[----:B0-----:R-:W-:Y:S02]  /*04c0*/  @P2 MOV R2, R4 ;  /* 0x0000000400022202 */ /* 0x001fe40000000f00 */
[----:B------:R-:W-:Y:S01]  /*04d0*/  @P2 MOV R3, R15 ;  /* 0x0000000f00032202 */ /* 0x000fe20000000f00 */
[----:B------:R-:W-:Y:S06]  /*04e0*/  @P1 BRA `(.L_x_4) ;  /* 0x0000000000e41947 */ /* 0x000fec0003800000 */
[----:B------:R-:W-:Y:S01]  /*04f0*/  PLOP3.LUT P0, PT, PT, PT, PT, 0x8, 0x80 ;  /* 0x000000000080781c */ /* 0x000fe20003f0e170 */
[----:B------:R-:W-:-:S12]  /*0500*/  VIADD R4, R0, 0xfffffff4 ;  /* 0xfffffff400047836 */ /* 0x000fd80000000000 */
.L_x_5:
[----:B------:R-:W2:Y:S04]  /*0510*/  LDG.E R16, desc[UR4][R2.64] ;  /* 0x0000000402107981 */ /* 0x000ea8000c1e1900 */
[----:B------:R-:W3:Y:S04]  /*0520*/  LDG.E R13, desc[UR4][R2.64+-0x8] ;  /* 0xfffff804020d7981 */ /* 0x000ee8000c1e1900 */
[----:B------:R-:W4:Y:S04]  /*0530*/  LDG.E R14, desc[UR4][R2.64+-0x4] ;  /* 0xfffffc04020e7981 */ /* 0x000f28000c1e1900 */
[----:B------:R-:W5:Y:S04]  /*0540*/  LDG.E R18, desc[UR4][R2.64+0x4] ;  /* 0x0000040402127981 */ /* 0x000f68000c1e1900 */
        /* <DEDUP_REMOVED lines=11> */
[----:B------:R-:W5:Y:S01]  /*0600*/  LDG.E R7, desc[UR4][R2.64+0x34] ;  /* 0x0000340402077981 */ /* 0x000f62000c1e1900 */
[----:B------:R-:W-:-:S04]  /*0610*/  IADD3 R5, PT, PT, R5, 0x10, RZ ;  /* 0x0000001005057810 */ /* 0x000fc80007ffe0ff */
[----:B------:R-:W-:Y:S01]  /*0620*/  ISETP.GE.U32.AND P1, PT, R5, R4, PT ;  /* 0x000000040500720c */ /* 0x000fe20003f26070 */
[----:B--2---:R-:W-:Y:S01]  /*0630*/  FADD R17, R16, 1 ;  /* 0x3f80000010117421 */ /* 0x004fe20000000000 */
[----:B---3--:R-:W-:-:S04]  /*0640*/  FADD R13, R13, 1 ;  /* 0x3f8000000d0d7421 */ /* 0x008fc80000000000 */
[----:B------:R0:W-:Y:S01]  /*0650*/  STG.E desc[UR4][R2.64], R17 ;  /* 0x0000001102007986 */ /* 0x0001e2000c101904 */
[----:B----4-:R-:W-:Y:S01]  /*0660*/  FADD R15, R14, 1 ;  /* 0x3f8000000e0f7421 */ /* 0x010fe20000000000 */
[----:B-----5:R-:W-:Y:S02]  /*0670*/  FADD R19, R18, 1 ;  /* 0x3f80000012137421 */ /* 0x020fe40000000000 */
[----:B------:R1:W-:Y:S01]  /*0680*/  STG.E desc[UR4][R2.64+-0x8], R13 ;  /* 0xfffff80d02007986 */ /* 0x0003e2000c101904 */
[----:B------:R-:W-:-:S03]  /*0690*/  FADD R11, R11, 1 ;  /* 0x3f8000000b0b7421 */ /* 0x000fc60000000000 */
[----:B------:R-:W-:Y:S01]  /*06a0*/  STG.E desc[UR4][R2.64+-0x4], R15 ;  /* 0xfffffc0f02007986 */ /* 0x000fe2000c101904 */
[----:B0-----:R-:W-:Y:S01]  /*06b0*/  FADD R17, R6, 1 ;  /* 0x3f80000006117421 */ /* 0x001fe20000000000 */
[----:B------:R-:W-:Y:S02]  /*06c0*/  IADD3 R6, P2, PT, R2, 0x40, RZ ;  /* 0x0000004002067810 */ /* 0x000fe40007f5e0ff */
[----:B------:R-:W-:Y:S01]  /*06d0*/  STG.E desc[UR4][R2.64+0x4], R19 ;  /* 0x0000041302007986 */ /* 0x000fe2000c101904 */
[----:B------:R-:W-:-:S03]  /*06e0*/  FADD R21, R20, 1 ;  /* 0x3f80000014157421 */ /* 0x000fc60000000000 */
[----:B------:R0:W-:Y:S01]  /*06f0*/  STG.E desc[UR4][R2.64+0x20], R11 ;  /* 0x0000200b02007986 */ /* 0x0001e2000c101904 */
[----:B------:R-:W-:Y:S01]  /*0700*/  FADD R23, R22, 1 ;  /* 0x3f80000016177421 */ /* 0x000fe20000000000 */
[----:B-1----:R-:W-:Y:S01]  /*0710*/  FADD R13, R24, 1 ;  /* 0x3f800000180d7421 */ /* 0x002fe20000000000 */
[----:B------:R-:W-:Y:S01]  /*0720*/  FADD R25, R25, 1 ;  /* 0x3f80000019197421 */ /* 0x000fe20000000000 */
[----:B0-----:R-:W-:Y:S01]  /*0730*/  IADD3.X R11, PT, PT, RZ, R3, RZ, P2, !PT ;  /* 0x00000003ff0b7210 */ /* 0x001fe200017fe4ff */
[----:B------:R-:W-:Y:S01]  /*0740*/  FADD R27, R26, 1 ;  /* 0x3f8000001a1b7421 */ /* 0x000fe20000000000 */
[----:B------:R-:W-:Y:S01]  /*0750*/  FADD R29, R12, 1 ;  /* 0x3f8000000c1d7421 */ /* 0x000fe20000000000 */
[----:B------:R-:W-:Y:S01]  /*0760*/  FADD R15, R10, 1 ;  /* 0x3f8000000a0f7421 */ /* 0x000fe20000000000 */
[----:B------:R-:W-:Y:S01]  /*0770*/  FADD R9, R9, 1 ;  /* 0x3f80000009097421 */ /* 0x000fe20000000000 */
[----:B------:R-:W-:Y:S01]  /*0780*/  FADD R19, R8, 1 ;  /* 0x3f80000008137421 */ /* 0x000fe20000000000 */
[----:B------:R-:W-:Y:S01]  /*0790*/  FADD R7, R7, 1 ;  /* 0x3f80000007077421 */ /* 0x000fe20000000000 */
[----:B------:R-:W-:Y:S04]  /*07a0*/  STG.E desc[UR4][R2.64+0x8], R21 ;  /* 0x0000081502007986 */ /* 0x000fe8000c101904 */
        /* <DEDUP_REMOVED lines=9> */
[----:B------:R0:W-:Y:S02]  /*0840*/  STG.E desc[UR4][R2.64+0x34], R7 ;  /* 0x0000340702007986 */ /* 0x0001e4000c101904 */
[----:B0-----:R-:W-:-:S02]  /*0850*/  MOV R2, R6 ;  /* 0x0000000600027202 */ /* 0x001fc40000000f00 */
[----:B------:R-:W-:Y:S01]  /*0860*/  MOV R3, R11 ;  /* 0x0000000b00037202 */ /* 0x000fe20000000f00 */
[----:B------:R-:W-:Y:S06]  /*0870*/  @!P1 BRA `(.L_x_5) ;  /* 0xfffffffc00249947 */ /* 0x000fec000383ffff */
.L_x_4:
[----:B------:R-:W-:Y:S05]  /*0880*/  BSYNC.RECONVERGENT B0 ;  /* 0x0000000000007941 */ /* 0x000fea0003800200 */
.L_x_3:
[C---:B------:R-:W-:Y:S01]  /*0890*/  IMAD.IADD R4, R0.reuse, 0x1, -R5 ;  /* 0x0000000100047824 */ /* 0x040fe200078e0a05 */
[----:B------:R-:W-:Y:S01]  /*08a0*/  ISETP.GT.U32.AND P1, PT, R0, R5, PT ;  /* 0x000000050000720c */ /* 0x000fe20003f24070 */
[----:B------:R-:W-:Y:S03]  /*08b0*/  BSSY.RECONVERGENT B0, `(.L_x_6) ;  /* 0x0000021000007945 */ /* 0x000fe60003800200 */
[----:B------:R-:W-:-:S13]  /*08c0*/  ISETP.LE.U32.OR P1, PT, R4, 0x4, !P1 ;  /* 0x000000040400780c */ /* 0x000fda0004f23470 */
[----:B------:R-:W-:Y:S05]  /*08d0*/  @P1 BRA `(.L_x_7) ;  /* 0x0000000000781947 */ /* 0x000fea0003800000 */
[----:B------:R-:W2:Y:S04]  /*08e0*/  LDG.E R4, desc[UR4][R2.64+-0x8] ;  /* 0xfffff80402047981 */ /* 0x000ea8000c1e1900 */
[----:B------:R-:W3:Y:S04]  /*08f0*/  LDG.E R6, desc[UR4][R2.64+-0x4] ;  /* 0xfffffc0402067981 */ /* 0x000ee8000c1e1900 */
[----:B------:R-:W4:Y:S04]  /*0900*/  LDG.E R8, desc[UR4][R2.64] ;  /* 0x0000000402087981 */ /* 0x000f28000c1e1900 */
[----:B------:R-:W5:Y:S04]  /*0910*/  LDG.E R10, desc[UR4][R2.64+0x4] ;  /* 0x00000404020a7981 */ /* 0x000f68000c1e1900 */
[----:B------:R-:W5:Y:S04]  /*0920*/  LDG.E R12, desc[UR4][R2.64+0x8] ;  /* 0x00000804020c7981 */ /* 0x000f68000c1e1900 */
[----:B------:R-:W5:Y:S04]  /*0930*/  LDG.E R14, desc[UR4][R2.64+0xc] ;  /* 0x00000c04020e7981 */ /* 0x000f68000c1e1900 */
[----:B------:R-:W5:Y:S04]  /*0940*/  LDG.E R16, desc[UR4][R2.64+0x10] ;  /* 0x0000100402107981 */ /* 0x000f68000c1e1900 */
[----:B------:R-:W5:Y:S01]  /*0950*/  LDG.E R18, desc[UR4][R2.64+0x14] ;  /* 0x0000140402127981 */ /* 0x000f62000c1e1900 */
[----:B------:R-:W-:-:S02]  /*0960*/  PLOP3.LUT P0, PT, PT, PT, PT, 0x8, 0x80 ;  /* 0x000000000080781c */ /* 0x000fc40003f0e170 */
[----:B------:R-:W-:Y:S01]  /*0970*/  IADD3 R5, PT, PT, R5, 0x8, RZ ;  /* 0x0000000805057810 */ /* 0x000fe20007ffe0ff */
[----:B--2---:R-:W-:Y:S01]  /*0980*/  FADD R7, R4, 1 ;  /* 0x3f80000004077421 */ /* 0x004fe20000000000 */
[----:B------:R-:W-:Y:S01]  /*0990*/  IADD3 R4, P1, PT, R2, 0x20, RZ ;  /* 0x0000002002047810 */ /* 0x000fe20007f3e0ff */
[----:B---3--:R-:W-:-:S03]  /*09a0*/  FADD R9, R6, 1 ;  /* 0x3f80000006097421 */ /* 0x008fc60000000000 */
[----:B------:R0:W-:Y:S01]  /*09b0*/  STG.E desc[UR4][R2.64+-0x8], R7 ;  /* 0xfffff80702007986 */ /* 0x0001e2000c101904 */
[----:B----4-:R-:W-:-:S03]  /*09c0*/  FADD R11, R8, 1 ;  /* 0x3f800000080b7421 */ /* 0x010fc60000000000 */
[----:B------:R-:W-:Y:S01]  /*09d0*/  STG.E desc[UR4][R2.64+-0x4], R9 ;  /* 0xfffffc0902007986 */ /* 0x000fe2000c101904 */
[----:B-----5:R-:W-:-:S03]  /*09e0*/  FADD R13, R10, 1 ;  /* 0x3f8000000a0d7421 */ /* 0x020fc60000000000 */
[----:B------:R-:W-:Y:S01]  /*09f0*/  STG.E desc[UR4][R2.64], R11 ;  /* 0x0000000b02007986 */ /* 0x000fe2000c101904 */
[----:B------:R-:W-:Y:S01]  /*0a00*/  FADD R15, R12, 1 ;  /* 0x3f8000000c0f7421 */ /* 0x000fe20000000000 */
[----:B0-----:R-:W-:Y:S02]  /*0a10*/  IADD3.X R7, PT, PT, RZ, R3, RZ, P1, !PT ;  /* 0x00000003ff077210 */ /* 0x001fe40000ffe4ff */
[----:B------:R-:W-:Y:S01]  /*0a20*/  STG.E desc[UR4][R2.64+0x4], R13 ;  /* 0x0000040d02007986 */ /* 0x000fe2000c101904 */
[----:B------:R-:W-:-:S03]  /*0a30*/  FADD R17, R14, 1 ;  /* 0x3f8000000e117421 */ /* 0x000fc60000000000 */
[----:B------:R-:W-:Y:S01]  /*0a40*/  STG.E desc[UR4][R2.64+0x8], R15 ;  /* 0x0000080f02007986 */ /* 0x000fe2000c101904 */
[----:B------:R-:W-:-:S03]  /*0a50*/  FADD R19, R16, 1 ;  /* 0x3f80000010137421 */ /* 0x000fc60000000000 */
[----:B------:R-:W-:Y:S01]  /*0a60*/  STG.E desc[UR4][R2.64+0xc], R17 ;  /* 0x00000c1102007986 */ /* 0x000fe2000c101904 */
[----:B------:R-:W-:-:S03]  /*0a70*/  FADD R21, R18, 1 ;  /* 0x3f80000012157421 */ /* 0x000fc60000000000 */
[----:B------:R-:W-:Y:S04]  /*0a80*/  STG.E desc[UR4][R2.64+0x10], R19 ;  /* 0x0000101302007986 */ /* 0x000fe8000c101904 */
[----:B------:R0:W-:Y:S02]  /*0a90*/  STG.E desc[UR4][R2.64+0x14], R21 ;  /* 0x0000141502007986 */ /* 0x0001e4000c101904 */
[----:B0-----:R-:W-:Y:S02]  /*0aa0*/  MOV R2, R4 ;  /* 0x0000000400027202 */ /* 0x001fe40000000f00 */
[----:B------:R-:W-:-:S07]  /*0ab0*/  MOV R3, R7 ;  /* 0x0000000700037202 */ /* 0x000fce0000000f00 */
.L_x_7:
[----:B------:R-:W-:Y:S05]  /*0ac0*/  BSYNC.RECONVERGENT B0 ;  /* 0x0000000000007941 */ /* 0x000fea0003800200 */
.L_x_6:
[----:B------:R-:W-:-:S13]  /*0ad0*/  ISETP.LT.U32.OR P0, PT, R5, R0, P0 ;  /* 0x000000000500720c */ /* 0x000fda0000701470 */
[----:B------:R-:W-:Y:S05]  /*0ae0*/  @!P0 EXIT ;  /* 0x000000000000894d */ /* 0x000fea0003800000 */
[----:B------:R-:W2:Y:S04]  /*0af0*/  LDG.E R5, desc[UR4][R2.64+0x4] ;  /* 0x0000040402057981 */ /* 0x000ea8000c1e1900 */
[----:B------:R-:W3:Y:S04]  /*0b00*/  LDG.E R0, desc[UR4][R2.64+-0x8] ;  /* 0xfffff80402007981 */ /* 0x000ee8000c1e1900 */
[----:B------:R-:W4:Y:S04]  /*0b10*/  LDG.E R4, desc[UR4][R2.64+-0x4] ;  /* 0xfffffc0402047981 */ /* 0x000f28000c1e1900 */
[----:B------:R-:W5:Y:S01]  /*0b20*/  LDG.E R6, desc[UR4][R2.64] ;  /* 0x0000000402067981 */ /* 0x000f62000c1e1900 */
[----:B--2---:R-:W-:Y:S01]  /*0b30*/  FADD R11, R5, 1 ;  /* 0x3f800000050b7421 */ /* 0x004fe20000000000 */
[----:B---3--:R-:W-:-:S04]  /*0b40*/  FADD R5, R0, 1 ;  /* 0x3f80000000057421 */ /* 0x008fc80000000000 */
[----:B------:R-:W-:Y:S01]  /*0b50*/  STG.E desc[UR4][R2.64+0x4], R11 ;  /* 0x0000040b02007986 */ /* 0x000fe2000c101904 */
[----:B----4-:R-:W-:-:S03]  /*0b60*/  FADD R7, R4, 1 ;  /* 0x3f80000004077421 */ /* 0x010fc60000000000 */
[----:B------:R-:W-:Y:S01]  /*0b70*/  STG.E desc[UR4][R2.64+-0x8], R5 ;  /* 0xfffff80502007986 */ /* 0x000fe2000c101904 */
[----:B-----5:R-:W-:-:S03]  /*0b80*/  FADD R9, R6, 1 ;  /* 0x3f80000006097421 */ /* 0x020fc60000000000 */
[----:B------:R-:W-:Y:S04]  /*0b90*/  STG.E desc[UR4][R2.64+-0x4], R7 ;  /* 0xfffffc0702007986 */ /* 0x000fe8000c101904 */
[----:B------:R-:W-:Y:S01]  /*0ba0*/  STG.E desc[UR4][R2.64], R9 ;  /* 0x0000000902007986 */ /* 0x000fe2000c101904 */
[----:B------:R-:W-:Y:S05]  /*0bb0*/  EXIT ;  /* 0x000000000000794d */ /* 0x000fea0003800000 */
.L_x_8:
[----:B------:R-:W-:-:S00]  /*0bc0*/  BRA `(.L_x_8) ;  /* 0xfffffffc00fc7947 */ /* 0x000fc0000383ffff */
[----:B------:R-:W-:-:S00]  /*0bd0*/  NOP ;  /* 0x0000000000007918 */ /* 0x000fc00000000000 */
        /* <DEDUP_REMOVED lines=10> */
.L_x_9:


//--------------------- .nv.shared.reserved.0     --------------------------
	.section	.nv.shared.reserved.0,"aw",@nobits
	.weak		__nv_reservedSMEM_offset_0_alias
	.size		__nv_reservedSMEM_offset_0_alias, 0, 64
	.other		__nv_reservedSMEM_offset_0_alias,@"STO_CUDA_RESERVED_SHARED STV_DEFAULT"
__nv_reservedSMEM_offset_0_alias:
	.zero		0
	.zero		64


//--------------------- .nv.constant0._Z4add1Pfj  --------------------------
	.section	.nv.constant0._Z4add1Pfj,"a",@progbits
	.sectionflags	@""
	.align	4
.nv.constant0._Z4add1Pfj:
	.zero		908


//--------------------- SYMBOLS --------------------------

	.type		.nv.reservedSmem.offset0,@object
	.size		.nv.reservedSmem.offset0,0x4
